//
// Generated by NVIDIA NVVM Compiler
//
// Compiler Build ID: CL-36424714
// Cuda compilation tools, release 13.0, V13.0.88
// Based on NVVM 20.0.0
//

.version 9.0
.target sm_100
.address_size 64

	// .globl	_Z15gol_step_kernelPKmPmi

.visible .entry _Z15gol_step_kernelPKmPmi(
	.param .u64 .ptr .align 1 _Z15gol_step_kernelPKmPmi_param_0,
	.param .u64 .ptr .align 1 _Z15gol_step_kernelPKmPmi_param_1,
	.param .u32 _Z15gol_step_kernelPKmPmi_param_2
)
{
	.reg .pred 	%p<13>;
	.reg .b32 	%r<53>;
	.reg .b64 	%rd<109>;

	ld.param.u64 	%rd31, [_Z15gol_step_kernelPKmPmi_param_0];
	ld.param.u64 	%rd30, [_Z15gol_step_kernelPKmPmi_param_1];
	ld.param.u32 	%r5, [_Z15gol_step_kernelPKmPmi_param_2];
	cvta.to.global.u64 	%rd1, %rd31;
	shr.s32 	%r6, %r5, 6;
	cvt.s64.s32 	%rd2, %r6;
	mul.wide.s32 	%rd32, %r6, %r5;
	mov.u32 	%r7, %ctaid.x;
	mov.u32 	%r8, %ntid.x;
	mul.wide.u32 	%rd33, %r7, %r8;
	mov.u32 	%r9, %tid.x;
	cvt.u64.u32 	%rd34, %r9;
	add.s64 	%rd3, %rd33, %rd34;
	setp.ge.u64 	%p1, %rd3, %rd32;
	@%p1 bra 	$L__BB0_19;
	or.b64  	%rd35, %rd3, %rd2;
	and.b64  	%rd36, %rd35, -4294967296;
	setp.ne.s64 	%p2, %rd36, 0;
	@%p2 bra 	$L__BB0_3;
	cvt.u32.u64 	%r10, %rd2;
	cvt.u32.u64 	%r11, %rd3;
	div.u32 	%r12, %r11, %r10;
	cvt.u64.u32 	%rd98, %r12;
	bra.uni 	$L__BB0_4;
$L__BB0_3:
	div.u64 	%rd98, %rd3, %rd2;
$L__BB0_4:
	cvt.u32.u64 	%r1, %rd98;
	cvt.u32.u64 	%r13, %rd2;
	mul.lo.s32 	%r14, %r1, %r13;
	cvt.u32.u64 	%r15, %rd3;
	sub.s32 	%r2, %r15, %r14;
	shl.b64 	%rd38, %rd3, 3;
	add.s64 	%rd7, %rd1, %rd38;
	ld.global.nc.u64 	%rd8, [%rd7];
	setp.lt.s32 	%p3, %r2, 1;
	add.s32 	%r3, %r2, 1;
	mov.b64 	%rd99, 0;
	@%p3 bra 	$L__BB0_6;
	ld.global.nc.u64 	%rd99, [%rd7+-8];
$L__BB0_6:
	setp.ge.s32 	%p4, %r3, %r13;
	mov.b64 	%rd100, 0;
	@%p4 bra 	$L__BB0_8;
	ld.global.nc.u64 	%rd100, [%rd7+8];
$L__BB0_8:
	setp.lt.s32 	%p5, %r1, 1;
	setp.gt.s32 	%p6, %r1, 0;
	selp.b32 	%r18, %r13, 0, %p6;
	cvt.s64.s32 	%rd13, %r18;
	mov.b64 	%rd102, 0;
	mov.u64 	%rd103, %rd102;
	mov.u64 	%rd104, %rd102;
	@%p5 bra 	$L__BB0_13;
	setp.lt.s32 	%p7, %r2, 1;
	sub.s64 	%rd42, %rd3, %rd13;
	shl.b64 	%rd43, %rd42, 3;
	add.s64 	%rd14, %rd1, %rd43;
	ld.global.nc.u64 	%rd103, [%rd14];
	mov.b64 	%rd102, 0;
	@%p7 bra 	$L__BB0_11;
	ld.global.nc.u64 	%rd102, [%rd14+-8];
$L__BB0_11:
	setp.ge.s32 	%p8, %r3, %r13;
	mov.b64 	%rd104, 0;
	@%p8 bra 	$L__BB0_13;
	ld.global.nc.u64 	%rd104, [%rd14+8];
$L__BB0_13:
	add.s32 	%r20, %r1, 1;
	setp.ge.s32 	%p9, %r20, %r5;
	setp.lt.s32 	%p10, %r20, %r5;
	selp.b32 	%r4, %r13, 0, %p10;
	mov.b64 	%rd106, 0;
	mov.u64 	%rd107, %rd106;
	mov.u64 	%rd108, %rd106;
	@%p9 bra 	$L__BB0_18;
	setp.lt.s32 	%p11, %r2, 1;
	mul.wide.s32 	%rd47, %r4, 8;
	add.s64 	%rd22, %rd7, %rd47;
	ld.global.nc.u64 	%rd107, [%rd22];
	mov.b64 	%rd106, 0;
	@%p11 bra 	$L__BB0_16;
	ld.global.nc.u64 	%rd106, [%rd22+-8];
$L__BB0_16:
	setp.ge.s32 	%p12, %r3, %r13;
	mov.b64 	%rd108, 0;
	@%p12 bra 	$L__BB0_18;
	ld.global.nc.u64 	%rd108, [%rd22+8];
$L__BB0_18:
	mov.b64 	{%r23, %r24}, %rd99;
	mov.b64 	{%r25, %r26}, %rd8;
	shf.l.wrap.b32 	%r27, %r24, %r25, 1;
	shf.l.wrap.b32 	%r28, %r25, %r26, 1;
	mov.b64 	%rd49, {%r27, %r28};
	mov.b64 	{%r29, %r30}, %rd100;
	shf.l.wrap.b32 	%r31, %r26, %r29, 31;
	shf.l.wrap.b32 	%r32, %r25, %r26, 31;
	mov.b64 	%rd50, {%r32, %r31};
	mov.b64 	{%r33, %r34}, %rd102;
	mov.b64 	{%r35, %r36}, %rd103;
	shf.l.wrap.b32 	%r37, %r34, %r35, 1;
	shf.l.wrap.b32 	%r38, %r35, %r36, 1;
	mov.b64 	%rd51, {%r37, %r38};
	mov.b64 	{%r39, %r40}, %rd104;
	shf.l.wrap.b32 	%r41, %r36, %r39, 31;
	shf.l.wrap.b32 	%r42, %r35, %r36, 31;
	mov.b64 	%rd52, {%r42, %r41};
	mov.b64 	{%r43, %r44}, %rd106;
	mov.b64 	{%r45, %r46}, %rd107;
	shf.l.wrap.b32 	%r47, %r44, %r45, 1;
	shf.l.wrap.b32 	%r48, %r45, %r46, 1;
	mov.b64 	%rd53, {%r47, %r48};
	mov.b64 	{%r49, %r50}, %rd108;
	shf.l.wrap.b32 	%r51, %r46, %r49, 31;
	shf.l.wrap.b32 	%r52, %r45, %r46, 31;
	mov.b64 	%rd54, {%r52, %r51};
	xor.b64  	%rd55, %rd51, %rd103;
	and.b64  	%rd56, %rd51, %rd103;
	xor.b64  	%rd57, %rd52, %rd49;
	and.b64  	%rd58, %rd52, %rd49;
	xor.b64  	%rd59, %rd53, %rd50;
	and.b64  	%rd60, %rd53, %rd50;
	xor.b64  	%rd61, %rd54, %rd107;
	and.b64  	%rd62, %rd54, %rd107;
	and.b64  	%rd63, %rd57, %rd55;
	xor.b64  	%rd64, %rd57, %rd55;
	xor.b64  	%rd65, %rd56, %rd63;
	xor.b64  	%rd66, %rd65, %rd58;
	and.b64  	%rd67, %rd58, %rd56;
	and.b64  	%rd68, %rd61, %rd59;
	xor.b64  	%rd69, %rd61, %rd59;
	xor.b64  	%rd70, %rd60, %rd68;
	xor.b64  	%rd71, %rd70, %rd62;
	and.b64  	%rd72, %rd62, %rd60;
	and.b64  	%rd73, %rd69, %rd64;
	xor.b64  	%rd74, %rd69, %rd64;
	xor.b64  	%rd75, %rd71, %rd66;
	xor.b64  	%rd76, %rd75, %rd73;
	and.b64  	%rd77, %rd71, %rd66;
	and.b64  	%rd78, %rd75, %rd73;
	or.b64  	%rd79, %rd78, %rd77;
	xor.b64  	%rd80, %rd72, %rd67;
	xor.b64  	%rd81, %rd79, %rd80;
	and.b64  	%rd82, %rd72, %rd67;
	and.b64  	%rd83, %rd79, %rd80;
	or.b64  	%rd84, %rd83, %rd82;
	or.b64  	%rd85, %rd84, %rd81;
	not.b64 	%rd86, %rd85;
	and.b64  	%rd87, %rd74, %rd86;
	and.b64  	%rd88, %rd87, %rd75;
	or.b64  	%rd89, %rd81, %rd74;
	or.b64  	%rd90, %rd89, %rd84;
	not.b64 	%rd91, %rd90;
	and.b64  	%rd92, %rd76, %rd91;
	and.b64  	%rd93, %rd92, %rd8;
	or.b64  	%rd94, %rd88, %rd93;
	cvta.to.global.u64 	%rd95, %rd30;
	shl.b64 	%rd96, %rd3, 3;
	add.s64 	%rd97, %rd95, %rd96;
	st.global.u64 	[%rd97], %rd94;
$L__BB0_19:
	ret;

}


// ===== COMPILED SASS (sm_100) =====

	.target	sm_100

	.elftype	@"ET_EXEC"


//--------------------- .note.nv.tkinfo           --------------------------
	.section	.note.nv.tkinfo,"",@"SHT_NOTE"
	.sectionflags	@"SHF_NOTE_NV_TKINFO"
	.tkinfo
        /*0018*/ 	.word	0x00000002
        /*0030*/ 	.string	""
        /*0030*/ 	.string	"ptxas"
        /*0030*/ 	.string	"Cuda compilation tools, release 13.0, V13.0.88"
        /*0030*/ 	.string	"Build cuda_13.0.r13.0/compiler.36424714_0"
        /*0030*/ 	.string	"-arch sm_100 -m 64 "



//--------------------- .note.nv.cuinfo           --------------------------
	.section	.note.nv.cuinfo,"",@"SHT_NOTE"
	.sectionflags	@"SHF_NOTE_NV_CUINFO"
        /*0018*/ 	.short	0x0002
        /*001a*/ 	.short	0x0064
        /*001c*/ 	.short	0x0082
	.zero		2


//--------------------- .nv.info                  --------------------------
	.section	.nv.info,"",@"SHT_CUDA_INFO"
	.align	4


	//----- nvinfo : EIATTR_REGCOUNT
	.align		4
        /*0000*/ 	.byte	0x04, 0x2f
        /*0002*/ 	.short	(.L_1 - .L_0)
	.align		4
.L_0:
        /*0004*/ 	.word	index@(_Z15gol_step_kernelPKmPmi)
        /*0008*/ 	.word	0x0000001c


	//----- nvinfo : EIATTR_FRAME_SIZE
	.align		4
.L_1:
        /*000c*/ 	.byte	0x04, 0x11
        /*000e*/ 	.short	(.L_3 - .L_2)
	.align		4
.L_2:
        /*0010*/ 	.word	index@($__internal_0_$__cuda_sm20_div_u64)
        /*0014*/ 	.word	0x00000000


	//----- nvinfo : EIATTR_FRAME_SIZE
	.align		4
.L_3:
        /*0018*/ 	.byte	0x04, 0x11
        /*001a*/ 	.short	(.L_5 - .L_4)
	.align		4
.L_4:
        /*001c*/ 	.word	index@(_Z15gol_step_kernelPKmPmi)
        /*0020*/ 	.word	0x00000000


	//----- nvinfo : EIATTR_MIN_STACK_SIZE
	.align		4
.L_5:
        /*0024*/ 	.byte	0x04, 0x12
        /*0026*/ 	.short	(.L_7 - .L_6)
	.align		4
.L_6:
        /*0028*/ 	.word	index@(_Z15gol_step_kernelPKmPmi)
        /*002c*/ 	.word	0x00000000
.L_7:


//--------------------- .nv.compat                --------------------------
	.section	.nv.compat,"",@"SHT_CUDA_COMPAT_INFO"
	.align	4
        /*0000*/ 	.byte	0x02, 0x09, 0x00, 0x00, 0x02, 0x02, 0x01, 0x00, 0x02, 0x05, 0x05, 0x00, 0x03, 0x07, 0x01, 0x01
        /*0010*/ 	.byte	0x02, 0x03, 0x00, 0x00, 0x02, 0x06, 0x01, 0x00, 0x04, 0x0b, 0x08, 0x00, 0x09, 0x00, 0x00, 0x00
        /*0020*/ 	.byte	0x00, 0x00, 0x00, 0x00


//--------------------- .nv.info._Z15gol_step_kernelPKmPmi --------------------------
	.section	.nv.info._Z15gol_step_kernelPKmPmi,"",@"SHT_CUDA_INFO"
	.sectionflags	@""
	.align	4


	//----- nvinfo : EIATTR_CUDA_API_VERSION
	.align		4
        /*0000*/ 	.byte	0x04, 0x37
        /*0002*/ 	.short	(.L_9 - .L_8)
.L_8:
        /*0004*/ 	.word	0x00000082


	//----- nvinfo : EIATTR_KPARAM_INFO
	.align		4
.L_9:
        /*0008*/ 	.byte	0x04, 0x17
        /*000a*/ 	.short	(.L_11 - .L_10)
.L_10:
        /*000c*/ 	.word	0x00000000
        /*0010*/ 	.short	0x0002
        /*0012*/ 	.short	0x0010
        /*0014*/ 	.byte	0x00, 0xf0, 0x11, 0x00


	//----- nvinfo : EIATTR_KPARAM_INFO
	.align		4
.L_11:
        /*0018*/ 	.byte	0x04, 0x17
        /*001a*/ 	.short	(.L_13 - .L_12)
.L_12:
        /*001c*/ 	.word	0x00000000
        /*0020*/ 	.short	0x0001
        /*0022*/ 	.short	0x0008
        /*0024*/ 	.byte	0x00, 0xf5, 0x21, 0x00


	//----- nvinfo : EIATTR_KPARAM_INFO
	.align		4
.L_13:
        /*0028*/ 	.byte	0x04, 0x17
        /*002a*/ 	.short	(.L_15 - .L_14)
.L_14:
        /*002c*/ 	.word	0x00000000
        /*0030*/ 	.short	0x0000
        /*0032*/ 	.short	0x0000
        /*0034*/ 	.byte	0x00, 0xf5, 0x21, 0x00


	//----- nvinfo : EIATTR_SPARSE_MMA_MASK
	.align		4
.L_15:
        /*0038*/ 	.byte	0x03, 0x50
        /*003a*/ 	.short	0x0000


	//----- nvinfo : EIATTR_MAXREG_COUNT
	.align		4
        /*003c*/ 	.byte	0x03, 0x1b
        /*003e*/ 	.short	0x00ff


	//----- nvinfo : EIATTR_MERCURY_ISA_VERSION
	.align		4
        /*0040*/ 	.byte	0x03, 0x5f
        /*0042*/ 	.short	0x0101


	//----- nvinfo : EIATTR_VRC_CTA_INIT_COUNT
	.align		4
        /*0044*/ 	.byte	0x02, 0x4a
	.zero		1
	.zero		1


	//----- nvinfo : EIATTR_EXIT_INSTR_OFFSETS
	.align		4
        /*0048*/ 	.byte	0x04, 0x1c
        /*004a*/ 	.short	(.L_17 - .L_16)


	//   ....[0]....
.L_16:
        /*004c*/ 	.word	0x000000b0


	//   ....[1]....
        /*0050*/ 	.word	0x000009f0


	//----- nvinfo : EIATTR_CRS_STACK_SIZE
	.align		4
.L_17:
        /*0054*/ 	.byte	0x04, 0x1e
        /*0056*/ 	.short	(.L_19 - .L_18)
.L_18:
        /*0058*/ 	.word	0x00000000


	//----- nvinfo : EIATTR_CBANK_PARAM_SIZE
	.align		4
.L_19:
        /*005c*/ 	.byte	0x03, 0x19
        /*005e*/ 	.short	0x0014


	//----- nvinfo : EIATTR_PARAM_CBANK
	.align		4
        /*0060*/ 	.byte	0x04, 0x0a
        /*0062*/ 	.short	(.L_21 - .L_20)
	.align		4
.L_20:
        /*0064*/ 	.word	index@(.nv.constant0._Z15gol_step_kernelPKmPmi)
        /*0068*/ 	.short	0x0380
        /*006a*/ 	.short	0x0014


	//----- nvinfo : EIATTR_SW_WAR
	.align		4
.L_21:
        /*006c*/ 	.byte	0x04, 0x36
        /*006e*/ 	.short	(.L_23 - .L_22)
.L_22:
        /*0070*/ 	.word	0x00000008
.L_23:


//--------------------- .nv.callgraph             --------------------------
	.section	.nv.callgraph,"",@"SHT_CUDA_CALLGRAPH"
	.align	4
	.sectionentsize	8
	.align		4
        /*0000*/ 	.word	0x00000000
	.align		4
        /*0004*/ 	.word	0xffffffff
	.align		4
        /*0008*/ 	.word	0x00000000
	.align		4
        /*000c*/ 	.word	0xfffffffe
	.align		4
        /*0010*/ 	.word	0x00000000
	.align		4
        /*0014*/ 	.word	0xfffffffd
	.align		4
        /*0018*/ 	.word	0x00000000
	.align		4
        /*001c*/ 	.word	0xfffffffc


//--------------------- .text._Z15gol_step_kernelPKmPmi --------------------------
	.section	.text._Z15gol_step_kernelPKmPmi,"ax",@progbits
	.align	128
        .global         _Z15gol_step_kernelPKmPmi
        .type           _Z15gol_step_kernelPKmPmi,@function
        .size           _Z15gol_step_kernelPKmPmi,(.L_x_8 - _Z15gol_step_kernelPKmPmi)
        .other          _Z15gol_step_kernelPKmPmi,@"STO_CUDA_ENTRY STV_DEFAULT"
_Z15gol_step_kernelPKmPmi:
.text._Z15gol_step_kernelPKmPmi:
[----:B------:R-:W-:Y:S01]  /*0000*/  LDC R1, c[0x0][0x37c] ;  /* 0x0000df00ff017b82 */ /* 0x000fe20000000800 */
[----:B------:R-:W0:Y:S07]  /*0010*/  S2R R4, SR_TID.X ;  /* 0x0000000000047919 */ /* 0x000e2e0000002100 */
[----:B------:R-:W1:Y:S01]  /*0020*/  LDC R2, c[0x0][0x390] ;  /* 0x0000e400ff027b82 */ /* 0x000e620000000800 */
[----:B------:R-:W-:-:S07]  /*0030*/  IMAD.MOV.U32 R5, RZ, RZ, RZ ;  /* 0x000000ffff057224 */ /* 0x000fce00078e00ff */
[----:B------:R-:W0:Y:S08]  /*0040*/  S2UR UR4, SR_CTAID.X ;  /* 0x00000000000479c3 */ /* 0x000e300000002500 */
[----:B------:R-:W0:Y:S01]  /*0050*/  LDC R3, c[0x0][0x360] ;  /* 0x0000d800ff037b82 */ /* 0x000e220000000800 */
[----:B-1----:R-:W-:Y:S01]  /*0060*/  SHF.R.S32.HI R11, RZ, 0x6, R2 ;  /* 0x00000006ff0b7819 */ /* 0x002fe20000011402 */
[----:B0-----:R-:W-:-:S04]  /*0070*/  IMAD.WIDE.U32 R4, R3, UR4, R4 ;  /* 0x0000000403047c25 */ /* 0x001fc8000f8e0004 */
[----:B------:R-:W-:-:S03]  /*0080*/  IMAD.WIDE R2, R11, R2, RZ ;  /* 0x000000020b027225 */ /* 0x000fc600078e02ff */
[----:B------:R-:W-:-:S04]  /*0090*/  ISETP.GE.U32.AND P0, PT, R4, R2, PT ;  /* 0x000000020400720c */ /* 0x000fc80003f06070 */
[----:B------:R-:W-:-:S13]  /*00a0*/  ISETP.GE.U32.AND.EX P0, PT, R5, R3, PT, P0 ;  /* 0x000000030500720c */ /* 0x000fda0003f06100 */
[----:B------:R-:W-:Y:S05]  /*00b0*/  @P0 EXIT ;  /* 0x000000000000094d */ /* 0x000fea0003800000 */
[----:B------:R-:W-:Y:S01]  /*00c0*/  SHF.R.S32.HI R3, RZ, 0x1f, R11 ;  /* 0x0000001fff037819 */ /* 0x000fe2000001140b */
[----:B------:R-:W0:Y:S01]  /*00d0*/  LDCU.64 UR4, c[0x0][0x358] ;  /* 0x00006b00ff0477ac */ /* 0x000e220008000a00 */
[----:B------:R-:W-:Y:S02]  /*00e0*/  BSSY.RECONVERGENT B0, `(.L_x_0) ;  /* 0x000001b000007945 */ /* 0x000fe40003800200 */
[----:B------:R-:W-:-:S04]  /*00f0*/  LOP3.LUT R0, R5, R3, RZ, 0xfc, !PT ;  /* 0x0000000305007212 */ /* 0x000fc800078efcff */
[----:B------:R-:W-:-:S13]  /*0100*/  ISETP.NE.U32.AND P0, PT, R0, RZ, PT ;  /* 0x000000ff0000720c */ /* 0x000fda0003f05070 */
[----:B0-----:R-:W-:Y:S05]  /*0110*/  @P0 BRA `(.L_x_1) ;  /* 0x0000000000500947 */ /* 0x001fea0003800000 */
[----:B------:R-:W0:Y:S01]  /*0120*/  I2F.U32.RP R0, R11 ;  /* 0x0000000b00007306 */ /* 0x000e220000209000 */
[----:B------:R-:W-:Y:S01]  /*0130*/  IMAD.MOV R7, RZ, RZ, -R11 ;  /* 0x000000ffff077224 */ /* 0x000fe200078e0a0b */
[----:B------:R-:W-:-:S06]  /*0140*/  ISETP.NE.U32.AND P2, PT, R11, RZ, PT ;  /* 0x000000ff0b00720c */ /* 0x000fcc0003f45070 */
[----:B0-----:R-:W0:Y:S02]  /*0150*/  MUFU.RCP R0, R0 ;  /* 0x0000000000007308 */ /* 0x001e240000001000 */
[----:B0-----:R-:W-:-:S06]  /*0160*/  VIADD R2, R0, 0xffffffe ;  /* 0x0ffffffe00027836 */ /* 0x001fcc0000000000 */
[----:B------:R0:W1:Y:S02]  /*0170*/  F2I.FTZ.U32.TRUNC.NTZ R3, R2 ;  /* 0x0000000200037305 */ /* 0x000064000021f000 */
[----:B0-----:R-:W-:Y:S02]  /*0180*/  IMAD.MOV.U32 R2, RZ, RZ, RZ ;  /* 0x000000ffff027224 */ /* 0x001fe400078e00ff */
[----:B-1----:R-:W-:-:S04]  /*0190*/  IMAD R7, R7, R3, RZ ;  /* 0x0000000307077224 */ /* 0x002fc800078e02ff */
[----:B------:R-:W-:-:S06]  /*01a0*/  IMAD.HI.U32 R3, R3, R7, R2 ;  /* 0x0000000703037227 */ /* 0x000fcc00078e0002 */
[----:B------:R-:W-:-:S04]  /*01b0*/  IMAD.HI.U32 R3, R3, R4, RZ ;  /* 0x0000000403037227 */ /* 0x000fc800078e00ff */
[----:B------:R-:W-:-:S04]  /*01c0*/  IMAD.MOV R6, RZ, RZ, -R3 ;  /* 0x000000ffff067224 */ /* 0x000fc800078e0a03 */
[----:B------:R-:W-:-:S05]  /*01d0*/  IMAD R6, R11, R6, R4 ;  /* 0x000000060b067224 */ /* 0x000fca00078e0204 */
[----:B------:R-:W-:-:S13]  /*01e0*/  ISETP.GE.U32.AND P0, PT, R6, R11, PT ;  /* 0x0000000b0600720c */ /* 0x000fda0003f06070 */
[----:B------:R-:W-:Y:S02]  /*01f0*/  @P0 IMAD.IADD R6, R6, 0x1, -R11 ;  /* 0x0000000106060824 */ /* 0x000fe400078e0a0b */
[----:B------:R-:W-:-:S03]  /*0200*/  @P0 VIADD R3, R3, 0x1 ;  /* 0x0000000103030836 */ /* 0x000fc60000000000 */
[----:B------:R-:W-:-:S13]  /*0210*/  ISETP.GE.U32.AND P1, PT, R6, R11, PT ;  /* 0x0000000b0600720c */ /* 0x000fda0003f26070 */
[----:B------:R-:W-:Y:S01]  /*0220*/  @P1 VIADD R3, R3, 0x1 ;  /* 0x0000000103031836 */ /* 0x000fe20000000000 */
[----:B------:R-:W-:-:S05]  /*0230*/  @!P2 LOP3.LUT R3, RZ, R11, RZ, 0x33, !PT ;  /* 0x0000000bff03a212 */ /* 0x000fca00078e33ff */
[----:B------:R-:W-:Y:S01]  /*0240*/  IMAD.MOV.U32 R0, RZ, RZ, R3 ;  /* 0x000000ffff007224 */ /* 0x000fe200078e0003 */
[----:B------:R-:W-:Y:S06]  /*0250*/  BRA `(.L_x_2) ;  /* 0x00000000000c7947 */ /* 0x000fec0003800000 */
.L_x_1:
[----:B------:R-:W-:-:S07]  /*0260*/  MOV R0, 0x280 ;  /* 0x0000028000007802 */ /* 0x000fce0000000f00 */
[----:B------:R-:W-:Y:S05]  /*0270*/  CALL.REL.NOINC `($__internal_0_$__cuda_sm20_div_u64) ;  /* 0x0000000400e07944 */ /* 0x000fea0003c00000 */
[----:B------:R-:W-:-:S07]  /*0280*/  IMAD.MOV.U32 R0, RZ, RZ, R6 ;  /* 0x000000ffff007224 */ /* 0x000fce00078e0006 */
.L_x_2:
[----:B------:R-:W-:Y:S05]  /*0290*/  BSYNC.RECONVERGENT B0 ;  /* 0x0000000000007941 */ /* 0x000fea0003800200 */
.L_x_0:
[----:B------:R-:W0:Y:S01]  /*02a0*/  LDCU.64 UR6, c[0x0][0x380] ;  /* 0x00007000ff0677ac */ /* 0x000e220008000a00 */
[----:B------:R-:W-:Y:S02]  /*02b0*/  IMAD.MOV R2, RZ, RZ, -R0 ;  /* 0x000000ffff027224 */ /* 0x000fe400078e0a00 */
[----:B------:R-:W-:Y:S02]  /*02c0*/  IMAD.MOV.U32 R21, RZ, RZ, RZ ;  /* 0x000000ffff157224 */ /* 0x000fe400078e00ff */
[----:B------:R-:W-:Y:S02]  /*02d0*/  IMAD R2, R11, R2, R4 ;  /* 0x000000020b027224 */ /* 0x000fe400078e0204 */
[----:B------:R-:W-:Y:S02]  /*02e0*/  IMAD.MOV.U32 R13, RZ, RZ, RZ ;  /* 0x000000ffff0d7224 */ /* 0x000fe400078e00ff */
[C---:B------:R-:W-:Y:S01]  /*02f0*/  VIADD R6, R2.reuse, 0x1 ;  /* 0x0000000102067836 */ /* 0x040fe20000000000 */
[----:B------:R-:W-:-:S04]  /*0300*/  ISETP.GE.AND P0, PT, R2, 0x1, PT ;  /* 0x000000010200780c */ /* 0x000fc80003f06270 */
[----:B------:R-:W-:Y:S02]  /*0310*/  ISETP.GE.AND P1, PT, R6, R11, PT ;  /* 0x0000000b0600720c */ /* 0x000fe40003f26270 */
[----:B0-----:R-:W-:-:S04]  /*0320*/  LEA R16, P2, R4, UR6, 0x3 ;  /* 0x0000000604107c11 */ /* 0x001fc8000f8418ff */
[----:B------:R-:W-:-:S05]  /*0330*/  LEA.HI.X R17, R4, UR7, R5, 0x3, P2 ;  /* 0x0000000704117c11 */ /* 0x000fca00090f1c05 */
[----:B------:R0:W5:Y:S04]  /*0340*/  @P0 LDG.E.CONSTANT R21, desc[UR4][R16.64+-0x4] ;  /* 0xfffffc0410150981 */ /* 0x000168000c1e9900 */
[----:B------:R0:W5:Y:S04]  /*0350*/  @!P1 LDG.E.CONSTANT R13, desc[UR4][R16.64+0x8] ;  /* 0x00000804100d9981 */ /* 0x000168000c1e9900 */
[----:B------:R0:W5:Y:S01]  /*0360*/  LDG.E.64.CONSTANT R2, desc[UR4][R16.64] ;  /* 0x0000000410027981 */ /* 0x000162000c1e9b00 */
[C---:B------:R-:W-:Y:S01]  /*0370*/  ISETP.GE.AND P3, PT, R0.reuse, 0x1, PT ;  /* 0x000000010000780c */ /* 0x040fe20003f66270 */
[----:B------:R-:W-:Y:S01]  /*0380*/  BSSY.RECONVERGENT B0, `(.L_x_3) ;  /* 0x0000011000007945 */ /* 0x000fe20003800200 */
[----:B------:R-:W-:Y:S01]  /*0390*/  ISETP.GT.AND P2, PT, R0, RZ, PT ;  /* 0x000000ff0000720c */ /* 0x000fe20003f44270 */
[----:B------:R-:W-:Y:S01]  /*03a0*/  IMAD.MOV.U32 R23, RZ, RZ, RZ ;  /* 0x000000ffff177224 */ /* 0x000fe200078e00ff */
[----:B------:R-:W-:Y:S01]  /*03b0*/  CS2R R8, SRZ ;  /* 0x0000000000087805 */ /* 0x000fe2000001ff00 */
[----:B------:R-:W-:Y:S01]  /*03c0*/  IMAD.MOV.U32 R25, RZ, RZ, RZ ;  /* 0x000000ffff197224 */ /* 0x000fe200078e00ff */
[----:B------:R-:W-:-:S07]  /*03d0*/  SEL R7, R11, RZ, P2 ;  /* 0x000000ff0b077207 */ /* 0x000fce0001000000 */
[----:B0-----:R-:W-:Y:S05]  /*03e0*/  @!P3 BRA `(.L_x_4) ;  /* 0x000000000028b947 */ /* 0x001fea0003800000 */
[----:B------:R-:W-:Y:S01]  /*03f0*/  SHF.R.S32.HI R9, RZ, 0x1f, R7 ;  /* 0x0000001fff097819 */ /* 0x000fe20000011407 */
[----:B------:R-:W-:Y:S01]  /*0400*/  IMAD.MOV.U32 R23, RZ, RZ, RZ ;  /* 0x000000ffff177224 */ /* 0x000fe200078e00ff */
[----:B------:R-:W-:Y:S01]  /*0410*/  IADD3 R7, P2, PT, R4, -R7, RZ ;  /* 0x8000000704077210 */ /* 0x000fe20007f5e0ff */
[----:B------:R-:W-:-:S04]  /*0420*/  IMAD.MOV.U32 R25, RZ, RZ, RZ ;  /* 0x000000ffff197224 */ /* 0x000fc800078e00ff */
[----:B------:R-:W-:Y:S01]  /*0430*/  IMAD.X R8, R5, 0x1, ~R9, P2 ;  /* 0x0000000105087824 */ /* 0x000fe200010e0e09 */
[----:B------:R-:W-:-:S04]  /*0440*/  LEA R6, P2, R7, UR6, 0x3 ;  /* 0x0000000607067c11 */ /* 0x000fc8000f8418ff */
[----:B------:R-:W-:-:S05]  /*0450*/  LEA.HI.X R7, R7, UR7, R8, 0x3, P2 ;  /* 0x0000000707077c11 */ /* 0x000fca00090f1c08 */
[----:B------:R0:W5:Y:S04]  /*0460*/  @P0 LDG.E.CONSTANT R23, desc[UR4][R6.64+-0x4] ;  /* 0xfffffc0406170981 */ /* 0x000168000c1e9900 */
[----:B------:R0:W5:Y:S04]  /*0470*/  @!P1 LDG.E.CONSTANT R25, desc[UR4][R6.64+0x8] ;  /* 0x0000080406199981 */ /* 0x000168000c1e9900 */
[----:B------:R0:W5:Y:S02]  /*0480*/  LDG.E.64.CONSTANT R8, desc[UR4][R6.64] ;  /* 0x0000000406087981 */ /* 0x000164000c1e9b00 */
.L_x_4:
[----:B------:R-:W-:Y:S05]  /*0490*/  BSYNC.RECONVERGENT B0 ;  /* 0x0000000000007941 */ /* 0x000fea0003800200 */
.L_x_3:
[----:B------:R-:W1:Y:S01]  /*04a0*/  LDCU UR6, c[0x0][0x390] ;  /* 0x00007200ff0677ac */ /* 0x000e620008000800 */
[----:B------:R-:W-:Y:S01]  /*04b0*/  VIADD R0, R0, 0x1 ;  /* 0x0000000100007836 */ /* 0x000fe20000000000 */
[----:B------:R-:W-:Y:S01]  /*04c0*/  BSSY.RECONVERGENT B0, `(.L_x_5) ;  /* 0x000000f000007945 */ /* 0x000fe20003800200 */
[----:B------:R-:W-:Y:S01]  /*04d0*/  IMAD.MOV.U32 R15, RZ, RZ, RZ ;  /* 0x000000ffff0f7224 */ /* 0x000fe200078e00ff */
[----:B0-----:R-:W-:Y:S01]  /*04e0*/  CS2R R6, SRZ ;  /* 0x0000000000067805 */ /* 0x001fe2000001ff00 */
[----:B------:R-:W-:Y:S01]  /*04f0*/  IMAD.MOV.U32 R19, RZ, RZ, RZ ;  /* 0x000000ffff137224 */ /* 0x000fe200078e00ff */
[----:B-----5:R-:W-:Y:S02]  /*0500*/  SHF.L.W.U32.HI R14, R21, 0x1, R2 ;  /* 0x00000001150e7819 */ /* 0x020fe40000010e02 */
[C---:B-1----:R-:W-:Y:S02]  /*0510*/  ISETP.GE.AND P3, PT, R0.reuse, UR6, PT ;  /* 0x0000000600007c0c */ /* 0x042fe4000bf66270 */
[----:B------:R-:W-:-:S04]  /*0520*/  ISETP.GE.AND P2, PT, R0, UR6, PT ;  /* 0x0000000600007c0c */ /* 0x000fc8000bf46270 */
[----:B------:R-:W-:-:S07]  /*0530*/  SEL R11, R11, RZ, !P2 ;  /* 0x000000ff0b0b7207 */ /* 0x000fce0005000000 */
[----:B------:R-:W-:Y:S05]  /*0540*/  @P3 BRA `(.L_x_6) ;  /* 0x0000000000183947 */ /* 0x000fea0003800000 */
[----:B------:R-:W-:Y:S02]  /*0550*/  IMAD.MOV.U32 R15, RZ, RZ, RZ ;  /* 0x000000ffff0f7224 */ /* 0x000fe400078e00ff */
[----:B------:R-:W-:Y:S02]  /*0560*/  IMAD.MOV.U32 R19, RZ, RZ, RZ ;  /* 0x000000ffff137224 */ /* 0x000fe400078e00ff */
[----:B------:R-:W-:-:S05]  /*0570*/  IMAD.WIDE R16, R11, 0x8, R16 ;  /* 0x000000080b107825 */ /* 0x000fca00078e0210 */
[----:B------:R0:W5:Y:S04]  /*0580*/  @P0 LDG.E.CONSTANT R15, desc[UR4][R16.64+-0x4] ;  /* 0xfffffc04100f0981 */ /* 0x000168000c1e9900 */
[----:B------:R0:W5:Y:S04]  /*0590*/  @!P1 LDG.E.CONSTANT R19, desc[UR4][R16.64+0x8] ;  /* 0x0000080410139981 */ /* 0x000168000c1e9900 */
[----:B------:R0:W5:Y:S02]  /*05a0*/  LDG.E.64.CONSTANT R6, desc[UR4][R16.64] ;  /* 0x0000000410067981 */ /* 0x000164000c1e9b00 */
.L_x_6:
[----:B------:R-:W-:Y:S05]  /*05b0*/  BSYNC.RECONVERGENT B0 ;  /* 0x0000000000007941 */ /* 0x000fea0003800200 */
.L_x_5:
[----:B------:R-:W-:Y:S01]  /*05c0*/  SHF.L.W.U32.HI R21, R8, 0x1f, R9 ;  /* 0x0000001f08157819 */ /* 0x000fe20000010e09 */
[----:B------:R-:W1:Y:S01]  /*05d0*/  LDCU.64 UR6, c[0x0][0x388] ;  /* 0x00007100ff0677ac */ /* 0x000e620008000a00 */
[----:B------:R-:W-:Y:S02]  /*05e0*/  SHF.L.W.U32.HI R18, R2, 0x1, R3 ;  /* 0x0000000102127819 */ /* 0x000fe40000010e03 */
[----:B0-----:R-:W-:Y:S02]  /*05f0*/  SHF.L.W.U32.HI R17, R9, 0x1f, R25 ;  /* 0x0000001f09117819 */ /* 0x001fe40000010e19 */
[----:B------:R-:W-:Y:S02]  /*0600*/  SHF.L.W.U32.HI R23, R23, 0x1, R8 ;  /* 0x0000000117177819 */ /* 0x000fe40000010e08 */
[----:B------:R-:W-:Y:S02]  /*0610*/  LOP3.LUT R11, R21, R14, RZ, 0x3c, !PT ;  /* 0x0000000e150b7212 */ /* 0x000fe400078e3cff */
[----:B------:R-:W-:-:S02]  /*0620*/  SHF.L.W.U32.HI R25, R8, 0x1, R9 ;  /* 0x0000000108197819 */ /* 0x000fc40000010e09 */
[----:B------:R-:W-:Y:S02]  /*0630*/  LOP3.LUT R12, R17, R18, RZ, 0x3c, !PT ;  /* 0x00000012110c7212 */ /* 0x000fe400078e3cff */
[----:B------:R-:W-:Y:S02]  /*0640*/  LOP3.LUT R10, R21, R14, RZ, 0xc0, !PT ;  /* 0x0000000e150a7212 */ /* 0x000fe400078ec0ff */
[--C-:B------:R-:W-:Y:S02]  /*0650*/  LOP3.LUT R20, R11, R23, R8.reuse, 0x60, !PT ;  /* 0x000000170b147212 */ /* 0x100fe400078e6008 */
[----:B------:R-:W-:Y:S02]  /*0660*/  LOP3.LUT R0, R17, R18, RZ, 0xc0, !PT ;  /* 0x0000001211007212 */ /* 0x000fe400078ec0ff */
[----:B------:R-:W-:Y:S02]  /*0670*/  LOP3.LUT R24, R12, R25, R9, 0x60, !PT ;  /* 0x000000190c187212 */ /* 0x000fe400078e6009 */
[----:B------:R-:W-:-:S02]  /*0680*/  LOP3.LUT R11, R11, R23, R8, 0x96, !PT ;  /* 0x000000170b0b7212 */ /* 0x000fc400078e9608 */
[-CC-:B------:R-:W-:Y:S02]  /*0690*/  LOP3.LUT R10, R10, R23.reuse, R8.reuse, 0x80, !PT ;  /* 0x000000170a0a7212 */ /* 0x180fe400078e8008 */
[----:B------:R-:W-:Y:S02]  /*06a0*/  LOP3.LUT R20, R20, R23, R8, 0x78, !PT ;  /* 0x0000001714147212 */ /* 0x000fe400078e7808 */
[-CC-:B------:R-:W-:Y:S02]  /*06b0*/  LOP3.LUT R8, R12, R25.reuse, R9.reuse, 0x96, !PT ;  /* 0x000000190c087212 */ /* 0x180fe400078e9609 */
[-CC-:B------:R-:W-:Y:S02]  /*06c0*/  LOP3.LUT R0, R0, R25.reuse, R9.reuse, 0x80, !PT ;  /* 0x0000001900007212 */ /* 0x180fe400078e8009 */
[----:B------:R-:W-:Y:S02]  /*06d0*/  LOP3.LUT R24, R24, R25, R9, 0x78, !PT ;  /* 0x0000001918187212 */ /* 0x000fe400078e7809 */
[----:B------:R-:W-:-:S02]  /*06e0*/  SHF.L.W.U32.HI R9, R3, 0x1f, R13 ;  /* 0x0000001f03097819 */ /* 0x000fc40000010e0d */
[----:B-----5:R-:W-:Y:S02]  /*06f0*/  SHF.L.W.U32.HI R23, R6, 0x1f, R7 ;  /* 0x0000001f06177819 */ /* 0x020fe40000010e07 */
[----:B------:R-:W-:Y:S02]  /*0700*/  SHF.L.W.U32.HI R13, R7, 0x1f, R19 ;  /* 0x0000001f070d7819 */ /* 0x000fe40000010e13 */
[----:B------:R-:W-:Y:S02]  /*0710*/  SHF.L.W.U32.HI R12, R2, 0x1f, R3 ;  /* 0x0000001f020c7819 */ /* 0x000fe40000010e03 */
[----:B------:R-:W-:Y:S02]  /*0720*/  SHF.L.W.U32.HI R15, R15, 0x1, R6 ;  /* 0x000000010f0f7819 */ /* 0x000fe40000010e06 */
[----:B------:R-:W-:Y:S02]  /*0730*/  LOP3.LUT R22, R23, R6, RZ, 0x3c, !PT ;  /* 0x0000000617167212 */ /* 0x000fe400078e3cff */
[----:B------:R-:W-:-:S02]  /*0740*/  SHF.L.W.U32.HI R16, R6, 0x1, R7 ;  /* 0x0000000106107819 */ /* 0x000fc40000010e07 */
[----:B------:R-:W-:Y:S02]  /*0750*/  LOP3.LUT R19, R13, R7, RZ, 0x3c, !PT ;  /* 0x000000070d137212 */ /* 0x000fe400078e3cff */
[----:B------:R-:W-:Y:S02]  /*0760*/  LOP3.LUT R14, R20, R21, R14, 0x78, !PT ;  /* 0x00000015140e7212 */ /* 0x000fe400078e780e */
[-CC-:B------:R-:W-:Y:S02]  /*0770*/  LOP3.LUT R21, R22, R15.reuse, R12.reuse, 0x60, !PT ;  /* 0x0000000f16157212 */ /* 0x180fe400078e600c */
[-CC-:B------:R-:W-:Y:S02]  /*0780*/  LOP3.LUT R20, R19, R16.reuse, R9.reuse, 0x60, !PT ;  /* 0x0000001013147212 */ /* 0x180fe400078e6009 */
[----:B------:R-:W-:Y:S02]  /*0790*/  LOP3.LUT R21, R21, R15, R12, 0x78, !PT ;  /* 0x0000000f15157212 */ /* 0x000fe400078e780c */
[----:B------:R-:W-:-:S02]  /*07a0*/  LOP3.LUT R20, R20, R16, R9, 0x78, !PT ;  /* 0x0000001014147212 */ /* 0x000fc400078e7809 */
[----:B------:R-:W-:Y:S02]  /*07b0*/  LOP3.LUT R17, R24, R17, R18, 0x78, !PT ;  /* 0x0000001118117212 */ /* 0x000fe400078e7812 */
[----:B------:R-:W-:Y:S02]  /*07c0*/  LOP3.LUT R21, R21, R23, R6, 0x78, !PT ;  /* 0x0000001715157212 */ /* 0x000fe400078e7806 */
[----:B------:R-:W-:Y:S02]  /*07d0*/  LOP3.LUT R24, R23, R6, RZ, 0xc0, !PT ;  /* 0x0000000617187212 */ /* 0x000fe400078ec0ff */
[----:B------:R-:W-:Y:S02]  /*07e0*/  LOP3.LUT R6, R20, R13, R7, 0x78, !PT ;  /* 0x0000000d14067212 */ /* 0x000fe400078e7807 */
[----:B------:R-:W-:Y:S02]  /*07f0*/  LOP3.LUT R18, R22, R15, R12, 0x96, !PT ;  /* 0x0000000f16127212 */ /* 0x000fe400078e960c */
[----:B------:R-:W-:-:S02]  /*0800*/  LOP3.LUT R20, R21, R14, RZ, 0x3c, !PT ;  /* 0x0000000e15147212 */ /* 0x000fc400078e3cff */
[----:B------:R-:W-:Y:S02]  /*0810*/  LOP3.LUT R23, R19, R16, R9, 0x96, !PT ;  /* 0x0000001013177212 */ /* 0x000fe400078e9609 */
[----:B------:R-:W-:Y:S02]  /*0820*/  LOP3.LUT R19, R6, R17, RZ, 0x3c, !PT ;  /* 0x0000001106137212 */ /* 0x000fe400078e3cff */
[----:B------:R-:W-:Y:S02]  /*0830*/  LOP3.LUT R13, R13, R7, RZ, 0xc0, !PT ;  /* 0x000000070d0d7212 */ /* 0x000fe400078ec0ff */
[----:B------:R-:W-:Y:S02]  /*0840*/  LOP3.LUT R7, R20, R18, R11, 0x80, !PT ;  /* 0x0000001214077212 */ /* 0x000fe400078e800b */
[----:B------:R-:W-:Y:S02]  /*0850*/  LOP3.LUT R12, R24, R15, R12, 0x80, !PT ;  /* 0x0000000f180c7212 */ /* 0x000fe400078e800c */
[----:B------:R-:W-:-:S02]  /*0860*/  LOP3.LUT R15, R19, R23, R8, 0x80, !PT ;  /* 0x00000017130f7212 */ /* 0x000fc400078e8008 */
[----:B------:R-:W-:Y:S02]  /*0870*/  LOP3.LUT R7, R7, R21, R14, 0xf8, !PT ;  /* 0x0000001507077212 */ /* 0x000fe400078ef80e */
[----:B------:R-:W-:Y:S02]  /*0880*/  LOP3.LUT R16, R13, R16, R9, 0x80, !PT ;  /* 0x000000100d107212 */ /* 0x000fe400078e8009 */
[----:B------:R-:W-:Y:S02]  /*0890*/  LOP3.LUT R15, R15, R6, R17, 0xf8, !PT ;  /* 0x000000060f0f7212 */ /* 0x000fe400078ef811 */
[----:B------:R-:W-:Y:S02]  /*08a0*/  LOP3.LUT R9, R7, R12, R10, 0x96, !PT ;  /* 0x0000000c07097212 */ /* 0x000fe400078e960a */
[----:B------:R-:W-:Y:S02]  /*08b0*/  LOP3.LUT R10, R12, R10, R7, 0xe8, !PT ;  /* 0x0000000a0c0a7212 */ /* 0x000fe400078ee807 */
[----:B------:R-:W-:-:S02]  /*08c0*/  LOP3.LUT R13, R15, R16, R0, 0x96, !PT ;  /* 0x000000100f0d7212 */ /* 0x000fc400078e9600 */
[----:B------:R-:W-:Y:S02]  /*08d0*/  LOP3.LUT R0, R16, R0, R15, 0xe8, !PT ;  /* 0x0000000010007212 */ /* 0x000fe400078ee80f */
[----:B------:R-:W-:Y:S02]  /*08e0*/  LOP3.LUT R12, R18, R11, RZ, 0x3c, !PT ;  /* 0x0000000b120c7212 */ /* 0x000fe400078e3cff */
[----:B------:R-:W-:Y:S02]  /*08f0*/  LOP3.LUT R15, R23, R8, RZ, 0x3c, !PT ;  /* 0x00000008170f7212 */ /* 0x000fe400078e3cff */
[-CC-:B------:R-:W-:Y:S02]  /*0900*/  LOP3.LUT R7, R9, R18.reuse, R11.reuse, 0xf6, !PT ;  /* 0x0000001209077212 */ /* 0x180fe400078ef60b */
[----:B------:R-:W-:Y:S02]  /*0910*/  LOP3.LUT R20, R20, R18, R11, 0x78, !PT ;  /* 0x0000001214147212 */ /* 0x000fe400078e780b */
[----:B------:R-:W-:-:S02]  /*0920*/  LOP3.LUT R9, R12, R10, R9, 0x10, !PT ;  /* 0x0000000a0c097212 */ /* 0x000fc400078e1009 */
[-CC-:B------:R-:W-:Y:S02]  /*0930*/  LOP3.LUT R19, R19, R23.reuse, R8.reuse, 0x78, !PT ;  /* 0x0000001713137212 */ /* 0x180fe400078e7808 */
[----:B------:R-:W-:Y:S02]  /*0940*/  LOP3.LUT R11, R13, R23, R8, 0xf6, !PT ;  /* 0x000000170d0b7212 */ /* 0x000fe400078ef608 */
[----:B------:R-:W-:Y:S02]  /*0950*/  LOP3.LUT R12, R15, R0, R13, 0x10, !PT ;  /* 0x000000000f0c7212 */ /* 0x000fe400078e100d */
[----:B------:R-:W-:Y:S02]  /*0960*/  LOP3.LUT R14, R9, R21, R14, 0x60, !PT ;  /* 0x00000015090e7212 */ /* 0x000fe400078e600e */
[----:B------:R-:W-:Y:S02]  /*0970*/  LOP3.LUT R7, R20, R7, R10, 0x10, !PT ;  /* 0x0000000714077212 */ /* 0x000fe400078e100a */
[----:B-1----:R-:W-:-:S02]  /*0980*/  LEA R8, P0, R4, UR6, 0x3 ;  /* 0x0000000604087c11 */ /* 0x002fc4000f8018ff */
[----:B------:R-:W-:Y:S02]  /*0990*/  LOP3.LUT R6, R12, R6, R17, 0x60, !PT ;  /* 0x000000060c067212 */ /* 0x000fe400078e6011 */
[----:B------:R-:W-:Y:S02]  /*09a0*/  LOP3.LUT R11, R19, R11, R0, 0x10, !PT ;  /* 0x0000000b130b7212 */ /* 0x000fe400078e1000 */
[----:B------:R-:W-:Y:S02]  /*09b0*/  LEA.HI.X R9, R4, UR7, R5, 0x3, P0 ;  /* 0x0000000704097c11 */ /* 0x000fe400080f1c05 */
[----:B------:R-:W-:Y:S02]  /*09c0*/  LOP3.LUT R2, R14, R7, R2, 0xf8, !PT ;  /* 0x000000070e027212 */ /* 0x000fe400078ef802 */
[----:B------:R-:W-:-:S05]  /*09d0*/  LOP3.LUT R3, R6, R11, R3, 0xf8, !PT ;  /* 0x0000000b06037212 */ /* 0x000fca00078ef803 */
[----:B------:R-:W-:Y:S01]  /*09e0*/  STG.E.64 desc[UR4][R8.64], R2 ;  /* 0x0000000208007986 */ /* 0x000fe2000c101b04 */
[----:B------:R-:W-:Y:S05]  /*09f0*/  EXIT ;  /* 0x000000000000794d */ /* 0x000fea0003800000 */
        .weak           $__internal_0_$__cuda_sm20_div_u64
        .type           $__internal_0_$__cuda_sm20_div_u64,@function
        .size           $__internal_0_$__cuda_sm20_div_u64,(.L_x_8 - $__internal_0_$__cuda_sm20_div_u64)
$__internal_0_$__cuda_sm20_div_u64:
[----:B------:R-:W-:-:S06]  /*0a00*/  IMAD.MOV.U32 R2, RZ, RZ, R11 ;  /* 0x000000ffff027224 */ /* 0x000fcc00078e000b */
[----:B------:R-:W0:Y:S08]  /*0a10*/  I2F.U64.RP R2, R2 ;  /* 0x0000000200027312 */ /* 0x000e300000309000 */
[----:B0-----:R-:W0:Y:S02]  /*0a20*/  MUFU.RCP R6, R2 ;  /* 0x0000000200067308 */ /* 0x001e240000001000 */
[----:B0-----:R-:W-:-:S06]  /*0a30*/  VIADD R6, R6, 0x1ffffffe ;  /* 0x1ffffffe06067836 */ /* 0x001fcc0000000000 */
[----:B------:R-:W0:Y:S02]  /*0a40*/  F2I.U64.TRUNC R6, R6 ;  /* 0x0000000600067311 */ /* 0x000e24000020d800 */
[----:B0-----:R-:W-:-:S04]  /*0a50*/  IMAD.WIDE.U32 R8, R6, R11, RZ ;  /* 0x0000000b06087225 */ /* 0x001fc800078e00ff */
[----:B------:R-:W-:Y:S01]  /*0a60*/  IMAD R9, R6, R3, R9 ;  /* 0x0000000306097224 */ /* 0x000fe200078e0209 */
[----:B------:R-:W-:-:S03]  /*0a70*/  IADD3 R13, P0, PT, RZ, -R8, RZ ;  /* 0x80000008ff0d7210 */ /* 0x000fc60007f1e0ff */
[----:B------:R-:W-:Y:S02]  /*0a80*/  IMAD R9, R7, R11, R9 ;  /* 0x0000000b07097224 */ /* 0x000fe400078e0209 */
[----:B------:R-:W-:-:S04]  /*0a90*/  IMAD.HI.U32 R8, R6, R13, RZ ;  /* 0x0000000d06087227 */ /* 0x000fc800078e00ff */
[----:B------:R-:W-:Y:S02]  /*0aa0*/  IMAD.X R15, RZ, RZ, ~R9, P0 ;  /* 0x000000ffff0f7224 */ /* 0x000fe400000e0e09 */
[----:B------:R-:W-:Y:S02]  /*0ab0*/  IMAD.MOV.U32 R9, RZ, RZ, R6 ;  /* 0x000000ffff097224 */ /* 0x000fe400078e0006 */
[-C--:B------:R-:W-:Y:S02]  /*0ac0*/  IMAD R17, R7, R15.reuse, RZ ;  /* 0x0000000f07117224 */ /* 0x080fe400078e02ff */
[----:B------:R-:W-:-:S04]  /*0ad0*/  IMAD.WIDE.U32 R8, P0, R6, R15, R8 ;  /* 0x0000000f06087225 */ /* 0x000fc80007800008 */
[----:B------:R-:W-:-:S04]  /*0ae0*/  IMAD.HI.U32 R15, R7, R15, RZ ;  /* 0x0000000f070f7227 */ /* 0x000fc800078e00ff */
[----:B------:R-:W-:-:S04]  /*0af0*/  IMAD.HI.U32 R8, P1, R7, R13, R8 ;  /* 0x0000000d07087227 */ /* 0x000fc80007820008 */
[----:B------:R-:W-:Y:S01]  /*0b00*/  IMAD.X R2, R15, 0x1, R7, P0 ;  /* 0x000000010f027824 */ /* 0x000fe200000e0607 */
[----:B------:R-:W-:-:S04]  /*0b10*/  IADD3 R9, P2, PT, R17, R8, RZ ;  /* 0x0000000811097210 */ /* 0x000fc80007f5e0ff */
[----:B------:R-:W-:Y:S01]  /*0b20*/  IADD3.X R2, PT, PT, RZ, RZ, R2, P2, P1 ;  /* 0x000000ffff027210 */ /* 0x000fe200017e2402 */
[----:B------:R-:W-:-:S04]  /*0b30*/  IMAD.WIDE.U32 R6, R9, R11, RZ ;  /* 0x0000000b09067225 */ /* 0x000fc800078e00ff */
[----:B------:R-:W-:Y:S01]  /*0b40*/  IMAD R7, R9, R3, R7 ;  /* 0x0000000309077224 */ /* 0x000fe200078e0207 */
[----:B------:R-:W-:-:S03]  /*0b50*/  IADD3 R13, P0, PT, RZ, -R6, RZ ;  /* 0x80000006ff0d7210 */ /* 0x000fc60007f1e0ff */
[----:B------:R-:W-:Y:S02]  /*0b60*/  IMAD R7, R2, R11, R7 ;  /* 0x0000000b02077224 */ /* 0x000fe400078e0207 */
[----:B------:R-:W-:-:S04]  /*0b70*/  IMAD.HI.U32 R8, R9, R13, RZ ;  /* 0x0000000d09087227 */ /* 0x000fc800078e00ff */
[----:B------:R-:W-:-:S04]  /*0b80*/  IMAD.X R7, RZ, RZ, ~R7, P0 ;  /* 0x000000ffff077224 */ /* 0x000fc800000e0e07 */
[----:B------:R-:W-:-:S04]  /*0b90*/  IMAD.WIDE.U32 R8, P0, R9, R7, R8 ;  /* 0x0000000709087225 */ /* 0x000fc80007800008 */
[C---:B------:R-:W-:Y:S02]  /*0ba0*/  IMAD R6, R2.reuse, R7, RZ ;  /* 0x0000000702067224 */ /* 0x040fe400078e02ff */
[----:B------:R-:W-:-:S04]  /*0bb0*/  IMAD.HI.U32 R9, P1, R2, R13, R8 ;  /* 0x0000000d02097227 */ /* 0x000fc80007820008 */
[----:B------:R-:W-:Y:S01]  /*0bc0*/  IMAD.HI.U32 R7, R2, R7, RZ ;  /* 0x0000000702077227 */ /* 0x000fe200078e00ff */
[----:B------:R-:W-:-:S03]  /*0bd0*/  IADD3 R9, P2, PT, R6, R9, RZ ;  /* 0x0000000906097210 */ /* 0x000fc60007f5e0ff */
[----:B------:R-:W-:Y:S02]  /*0be0*/  IMAD.X R2, R7, 0x1, R2, P0 ;  /* 0x0000000107027824 */ /* 0x000fe400000e0602 */
[----:B------:R-:W-:-:S03]  /*0bf0*/  IMAD.HI.U32 R6, R9, R4, RZ ;  /* 0x0000000409067227 */ /* 0x000fc600078e00ff */
[----:B------:R-:W-:Y:S01]  /*0c00*/  IADD3.X R13, PT, PT, RZ, RZ, R2, P2, P1 ;  /* 0x000000ffff0d7210 */ /* 0x000fe200017e2402 */
[----:B------:R-:W-:Y:S02]  /*0c10*/  IMAD.MOV.U32 R7, RZ, RZ, RZ ;  /* 0x000000ffff077224 */ /* 0x000fe400078e00ff */
[----:B------:R-:W-:-:S04]  /*0c20*/  IMAD.WIDE.U32 R6, R9, R5, R6 ;  /* 0x0000000509067225 */ /* 0x000fc800078e0006 */
[C---:B------:R-:W-:Y:S02]  /*0c30*/  IMAD R9, R13.reuse, R5, RZ ;  /* 0x000000050d097224 */ /* 0x040fe400078e02ff */
[----:B------:R-:W-:-:S04]  /*0c40*/  IMAD.HI.U32 R6, P0, R13, R4, R6 ;  /* 0x000000040d067227 */ /* 0x000fc80007800006 */
[----:B------:R-:W-:Y:S01]  /*0c50*/  IMAD.HI.U32 R2, R13, R5, RZ ;  /* 0x000000050d027227 */ /* 0x000fe200078e00ff */
[----:B------:R-:W-:-:S03]  /*0c60*/  IADD3 R8, P1, PT, R9, R6, RZ ;  /* 0x0000000609087210 */ /* 0x000fc60007f3e0ff */
[----:B------:R-:W-:Y:S02]  /*0c70*/  IMAD.X R2, RZ, RZ, R2, P0 ;  /* 0x000000ffff027224 */ /* 0x000fe400000e0602 */
[----:B------:R-:W-:-:S04]  /*0c80*/  IMAD.WIDE.U32 R6, R8, R11, RZ ;  /* 0x0000000b08067225 */ /* 0x000fc800078e00ff */
[----:B------:R-:W-:Y:S01]  /*0c90*/  IMAD.X R2, RZ, RZ, R2, P1 ;  /* 0x000000ffff027224 */ /* 0x000fe200008e0602 */
[----:B------:R-:W-:Y:S01]  /*0ca0*/  IADD3 R6, P1, PT, -R6, R4, RZ ;  /* 0x0000000406067210 */ /* 0x000fe20007f3e1ff */
[----:B------:R-:W-:-:S03]  /*0cb0*/  IMAD R7, R8, R3, R7 ;  /* 0x0000000308077224 */ /* 0x000fc600078e0207 */
[-C--:B------:R-:W-:Y:S01]  /*0cc0*/  ISETP.GE.U32.AND P0, PT, R6, R11.reuse, PT ;  /* 0x0000000b0600720c */ /* 0x080fe20003f06070 */
[----:B------:R-:W-:-:S04]  /*0cd0*/  IMAD R7, R2, R11, R7 ;  /* 0x0000000b02077224 */ /* 0x000fc800078e0207 */
[----:B------:R-:W-:Y:S01]  /*0ce0*/  IMAD.X R12, R5, 0x1, ~R7, P1 ;  /* 0x00000001050c7824 */ /* 0x000fe200008e0e07 */
[----:B------:R-:W-:Y:S01]  /*0cf0*/  IADD3 R2, P1, PT, -R11, R6, RZ ;  /* 0x000000060b027210 */ /* 0x000fe20007f3e1ff */
[----:B------:R-:W-:-:S03]  /*0d00*/  VIADD R7, R8, 0x1 ;  /* 0x0000000108077836 */ /* 0x000fc60000000000 */
[C---:B------:R-:W-:Y:S01]  /*0d10*/  ISETP.GE.U32.AND.EX P0, PT, R12.reuse, R3, PT, P0 ;  /* 0x000000030c00720c */ /* 0x040fe20003f06100 */
[----:B------:R-:W-:Y:S01]  /*0d20*/  IMAD.X R10, R12, 0x1, ~R3, P1 ;  /* 0x000000010c0a7824 */ /* 0x000fe200008e0e03 */
[----:B------:R-:W-:Y:S02]  /*0d30*/  ISETP.NE.U32.AND P1, PT, R11, RZ, PT ;  /* 0x000000ff0b00720c */ /* 0x000fe40003f25070 */
[----:B------:R-:W-:Y:S02]  /*0d40*/  SEL R2, R2, R6, P0 ;  /* 0x0000000602027207 */ /* 0x000fe40000000000 */
[----:B------:R-:W-:Y:S02]  /*0d50*/  SEL R7, R7, R8, P0 ;  /* 0x0000000807077207 */ /* 0x000fe40000000000 */
[----:B------:R-:W-:Y:S02]  /*0d60*/  SEL R10, R10, R12, P0 ;  /* 0x0000000c0a0a7207 */ /* 0x000fe40000000000 */
[----:B------:R-:W-:Y:S01]  /*0d70*/  ISETP.GE.U32.AND P0, PT, R2, R11, PT ;  /* 0x0000000b0200720c */ /* 0x000fe20003f06070 */
[----:B------:R-:W-:Y:S01]  /*0d80*/  VIADD R6, R7, 0x1 ;  /* 0x0000000107067836 */ /* 0x000fe20000000000 */
[----:B------:R-:W-:Y:S01]  /*0d90*/  ISETP.NE.AND.EX P1, PT, R3, RZ, PT, P1 ;  /* 0x000000ff0300720c */ /* 0x000fe20003f25310 */
[----:B------:R-:W-:Y:S01]  /*0da0*/  IMAD.MOV.U32 R2, RZ, RZ, R0 ;  /* 0x000000ffff027224 */ /* 0x000fe200078e0000 */
[----:B------:R-:W-:Y:S01]  /*0db0*/  ISETP.GE.U32.AND.EX P0, PT, R10, R3, PT, P0 ;  /* 0x000000030a00720c */ /* 0x000fe20003f06100 */
[----:B------:R-:W-:-:S03]  /*0dc0*/  IMAD.MOV.U32 R3, RZ, RZ, 0x0 ;  /* 0x00000000ff037424 */ /* 0x000fc600078e00ff */
[----:B------:R-:W-:-:S04]  /*0dd0*/  SEL R6, R6, R7, P0 ;  /* 0x0000000706067207 */ /* 0x000fc80000000000 */
[----:B------:R-:W-:Y:S01]  /*0de0*/  SEL R6, R6, 0xffffffff, P1 ;  /* 0xffffffff06067807 */ /* 0x000fe20000800000 */
[----:B------:R-:W-:Y:S06]  /*0df0*/  RET.REL.NODEC R2 `(_Z15gol_step_kernelPKmPmi) ;  /* 0xfffffff002807950 */ /* 0x000fec0003c3ffff */
.L_x_7:
[----:B------:R-:W-:-:S00]  /*0e00*/  BRA `(.L_x_7) ;  /* 0xfffffffc00fc7947 */ /* 0x000fc0000383ffff */
[----:B------:R-:W-:-:S00]  /*0e10*/  NOP ;  /* 0x0000000000007918 */ /* 0x000fc00000000000 */
        /* <DEDUP_REMOVED lines=14> */
.L_x_8:


//--------------------- .nv.shared.reserved.0     --------------------------
	.section	.nv.shared.reserved.0,"aw",@nobits
	.weak		__nv_reservedSMEM_offset_0_alias
	.size		__nv_reservedSMEM_offset_0_alias, 0, 64
	.other		__nv_reservedSMEM_offset_0_alias,@"STO_CUDA_RESERVED_SHARED STV_DEFAULT"
__nv_reservedSMEM_offset_0_alias:
	.zero		0
	.zero		64


//--------------------- .nv.constant0._Z15gol_step_kernelPKmPmi --------------------------
	.section	.nv.constant0._Z15gol_step_kernelPKmPmi,"a",@progbits
	.sectionflags	@""
	.align	4
.nv.constant0._Z15gol_step_kernelPKmPmi:
	.zero		916


//--------------------- SYMBOLS --------------------------

	.type		.nv.reservedSmem.offset0,@object
	.size		.nv.reservedSmem.offset0,0x4
